	.headerflags	@"EF_CUDA_TEXMODE_UNIFIED EF_CUDA_64BIT_ADDRESS EF_CUDA_ACCELERATORS EF_CUDA_SM90 EF_CUDA_VIRTUAL_SM(EF_CUDA_SM90)"
	.elftype	@"ET_EXEC"


//--------------------- .nv.info                  --------------------------
	.section	.nv.info,"",@"SHT_CUDA_INFO"
	.align	4


	//----- nvinfo : EIATTR_REGCOUNT
	.align		4
        /*0000*/ 	.byte	0x04, 0x2f
        /*0002*/ 	.short	(.L_1 - .L_0)
	.align		4
.L_0:
        /*0004*/ 	.word	index@(triton_per_fused__safe_softmax_5)
        /*0008*/ 	.word	0x00000014


	//----- nvinfo : EIATTR_MIN_STACK_SIZE
	.align		4
.L_1:
        /*000c*/ 	.byte	0x04, 0x12
        /*000e*/ 	.short	(.L_3 - .L_2)
	.align		4
.L_2:
        /*0010*/ 	.word	index@(triton_per_fused__safe_softmax_5)
        /*0014*/ 	.word	0x00000000


	//----- nvinfo : EIATTR_FRAME_SIZE
	.align		4
.L_3:
        /*0018*/ 	.byte	0x04, 0x11
        /*001a*/ 	.short	(.L_5 - .L_4)
	.align		4
.L_4:
        /*001c*/ 	.word	index@(triton_per_fused__safe_softmax_5)
        /*0020*/ 	.word	0x00000000


	//----- nvinfo : EIATTR_MIN_STACK_SIZE
	.align		4
.L_5:
        /*0024*/ 	.byte	0x04, 0x12
        /*0026*/ 	.short	(.L_7 - .L_6)
	.align		4
.L_6:
        /*0028*/ 	.word	index@(triton_per_fused__safe_softmax_5)
        /*002c*/ 	.word	0x00000000
.L_7:


//--------------------- .nv.info.triton_per_fused__safe_softmax_5 --------------------------
	.section	.nv.info.triton_per_fused__safe_softmax_5,"",@"SHT_CUDA_INFO"
	.sectionflags	@""
	.align	4


	//----- nvinfo : EIATTR_CUDA_API_VERSION
	.align		4
        /*0000*/ 	.byte	0x04, 0x37
        /*0002*/ 	.short	(.L_9 - .L_8)
.L_8:
        /*0004*/ 	.word	0x0000007c


	//----- nvinfo : EIATTR_KPARAM_INFO
	.align		4
.L_9:
        /*0008*/ 	.byte	0x04, 0x17
        /*000a*/ 	.short	(.L_11 - .L_10)
.L_10:
        /*000c*/ 	.word	0x00000000
        /*0010*/ 	.short	0x0002
        /*0012*/ 	.short	0x000c
        /*0014*/ 	.byte	0x00, 0xf0, 0x11, 0x00


	//----- nvinfo : EIATTR_KPARAM_INFO
	.align		4
.L_11:
        /*0018*/ 	.byte	0x04, 0x17
        /*001a*/ 	.short	(.L_13 - .L_12)
.L_12:
        /*001c*/ 	.word	0x00000000
        /*0020*/ 	.short	0x0001
        /*0022*/ 	.short	0x0008
        /*0024*/ 	.byte	0x00, 0xf0, 0x11, 0x00


	//----- nvinfo : EIATTR_KPARAM_INFO
	.align		4
.L_13:
        /*0028*/ 	.byte	0x04, 0x17
        /*002a*/ 	.short	(.L_15 - .L_14)
.L_14:
        /*002c*/ 	.word	0x00000000
        /*0030*/ 	.short	0x0000
        /*0032*/ 	.short	0x0000
        /*0034*/ 	.byte	0x00, 0xf4, 0x21, 0x00


	//----- nvinfo : EIATTR_SPARSE_MMA_MASK
	.align		4
.L_15:
        /*0038*/ 	.byte	0x03, 0x50
        /*003a*/ 	.short	0x0000


	//----- nvinfo : EIATTR_MAXREG_COUNT
	.align		4
        /*003c*/ 	.byte	0x03, 0x1b
        /*003e*/ 	.short	0x00ff


	//----- nvinfo : EIATTR_COOP_GROUP_MASK_REGIDS
	.align		4
        /*0040*/ 	.byte	0x04, 0x29
        /*0042*/ 	.short	(.L_17 - .L_16)


	//   ....[0]....
.L_16:
        /*0044*/ 	.word	0xffffffff


	//   ....[1]....
        /*0048*/ 	.word	0xffffffff


	//   ....[2]....
        /*004c*/ 	.word	0xffffffff


	//   ....[3]....
        /*0050*/ 	.word	0xffffffff


	//   ....[4]....
        /*0054*/ 	.word	0xffffffff


	//   ....[5]....
        /*0058*/ 	.word	0xffffffff


	//----- nvinfo : EIATTR_COOP_GROUP_INSTR_OFFSETS
	.align		4
.L_17:
        /*005c*/ 	.byte	0x04, 0x28
        /*005e*/ 	.short	(.L_19 - .L_18)


	//   ....[0]....
.L_18:
        /*0060*/ 	.word	0x00000260


	//   ....[1]....
        /*0064*/ 	.word	0x000002a0


	//   ....[2]....
        /*0068*/ 	.word	0x00000550


	//   ....[3]....
        /*006c*/ 	.word	0x00000580


	//   ....[4]....
        /*0070*/ 	.word	0x000005a0


	//   ....[5]....
        /*0074*/ 	.word	0x000005c0


	//----- nvinfo : EIATTR_EXIT_INSTR_OFFSETS
	.align		4
.L_19:
        /*0078*/ 	.byte	0x04, 0x1c
        /*007a*/ 	.short	(.L_21 - .L_20)


	//   ....[0]....
.L_20:
        /*007c*/ 	.word	0x00000740


	//   ....[1]....
        /*0080*/ 	.word	0x00000760


	//----- nvinfo : EIATTR_REQNTID
	.align		4
.L_21:
        /*0084*/ 	.byte	0x04, 0x10
        /*0086*/ 	.short	(.L_23 - .L_22)
.L_22:
        /*0088*/ 	.word	0x00000080
        /*008c*/ 	.word	0x00000001
        /*0090*/ 	.word	0x00000001


	//----- nvinfo : EIATTR_CRS_STACK_SIZE
	.align		4
.L_23:
        /*0094*/ 	.byte	0x04, 0x1e
        /*0096*/ 	.short	(.L_25 - .L_24)
.L_24:
        /*0098*/ 	.word	0x00000000


	//----- nvinfo : EIATTR_CBANK_PARAM_SIZE
	.align		4
.L_25:
        /*009c*/ 	.byte	0x03, 0x19
        /*009e*/ 	.short	0x0010


	//----- nvinfo : EIATTR_PARAM_CBANK
	.align		4
        /*00a0*/ 	.byte	0x04, 0x0a
        /*00a2*/ 	.short	(.L_27 - .L_26)
	.align		4
.L_26:
        /*00a4*/ 	.word	index@(.nv.constant0.triton_per_fused__safe_softmax_5)
        /*00a8*/ 	.short	0x0210
        /*00aa*/ 	.short	0x0010


	//----- nvinfo : EIATTR_SW_WAR
	.align		4
.L_27:
        /*00ac*/ 	.byte	0x04, 0x36
        /*00ae*/ 	.short	(.L_29 - .L_28)
.L_28:
        /*00b0*/ 	.word	0x00000008
.L_29:


//--------------------- .nv.callgraph             --------------------------
	.section	.nv.callgraph,"",@"SHT_CUDA_CALLGRAPH"
	.align	4
	.sectionentsize	8
	.align		4
        /*0000*/ 	.word	0x00000000
	.align		4
        /*0004*/ 	.word	0xffffffff
	.align		4
        /*0008*/ 	.word	0x00000000
	.align		4
        /*000c*/ 	.word	0xfffffffe
	.align		4
        /*0010*/ 	.word	0x00000000
	.align		4
        /*0014*/ 	.word	0xfffffffd
	.align		4
        /*0018*/ 	.word	0x00000000
	.align		4
        /*001c*/ 	.word	0xfffffffc


//--------------------- .text.triton_per_fused__safe_softmax_5 --------------------------
	.section	.text.triton_per_fused__safe_softmax_5,"ax",@progbits
	.align	128
        .global         triton_per_fused__safe_softmax_5
        .type           triton_per_fused__safe_softmax_5,@function
        .size           triton_per_fused__safe_softmax_5,(.L_x_3 - triton_per_fused__safe_softmax_5)
        .other          triton_per_fused__safe_softmax_5,@"STO_CUDA_ENTRY STV_DEFAULT"
triton_per_fused__safe_softmax_5:
.text.triton_per_fused__safe_softmax_5:
[----:B------:R-:W0:Y:S02]  /*0000*/  LDC R1, c[0x0][0x28] ;  /* 0x00000a00ff017b82 */ /* 0x000e240000000800 */
[----:B------:R-:W1:Y:S01]  /*0010*/  S2R R4, SR_TID.X ;  /* 0x0000000000047919 */ /* 0x000e620000002100 */
[----:B------:R-:W2:Y:S01]  /*0020*/  S2UR UR4, SR_CTAID.X ;  /* 0x00000000000479c3 */ /* 0x000ea20000002500 */
[----:B------:R-:W-:Y:S01]  /*0030*/  BSSY B0, `(.L_x_0) ;  /* 0x0000010000007945 */ /* 0x000fe20003800000 */
[----:B------:R-:W-:-:S06]  /*0040*/  CS2R R6, SRZ ;  /* 0x0000000000067805 */ /* 0x000fcc000001ff00 */
[----:B------:R-:W3:Y:S01]  /*0050*/  LDC.64 R2, c[0x0][0x210] ;  /* 0x00008400ff027b82 */ /* 0x000ee20000000a00 */
[----:B--2---:R-:W-:Y:S01]  /*0060*/  USHF.L.U32 UR4, UR4, 0x5, URZ ;  /* 0x0000000504047899 */ /* 0x004fe2000800063f */
[----:B-1----:R-:W-:Y:S01]  /*0070*/  SHF.R.U32.HI R0, RZ, 0x2, R4 ;  /* 0x00000002ff007819 */ /* 0x002fe20000011604 */
[----:B------:R-:W-:-:S03]  /*0080*/  IMAD.SHL.U32 R4, R4, 0x4, RZ ;  /* 0x0000000404047824 */ /* 0x000fc600078e00ff */
[----:B------:R-:W-:Y:S02]  /*0090*/  SGXT.U32 R0, R0, 0x5 ;  /* 0x000000050000781a */ /* 0x000fe40000000000 */
[----:B------:R-:W-:Y:S02]  /*00a0*/  LOP3.LUT R5, R4, 0xc, RZ, 0xc0, !PT ;  /* 0x0000000c04057812 */ /* 0x000fe400078ec0ff */
[----:B------:R-:W-:Y:S01]  /*00b0*/  LOP3.LUT R0, R0, UR4, RZ, 0xfc, !PT ;  /* 0x0000000400007c12 */ /* 0x000fe2000f8efcff */
[----:B------:R-:W-:-:S03]  /*00c0*/  ULDC.64 UR4, c[0x0][0x208] ;  /* 0x0000820000047ab9 */ /* 0x000fc60000000a00 */
[C---:B------:R-:W-:Y:S01]  /*00d0*/  ISETP.GE.AND P1, PT, R0.reuse, 0x100, PT ;  /* 0x000001000000780c */ /* 0x040fe20003f26270 */
[----:B------:R-:W-:-:S04]  /*00e0*/  IMAD R5, R0, 0x10, R5 ;  /* 0x0000001000057824 */ /* 0x000fc800078e0205 */
[----:B---3--:R-:W-:Y:S01]  /*00f0*/  IMAD.WIDE R2, R5, 0x4, R2 ;  /* 0x0000000405027825 */ /* 0x008fe200078e0202 */
[----:B------:R-:W-:-:S07]  /*0100*/  CS2R R4, SRZ ;  /* 0x0000000000047805 */ /* 0x000fce000001ff00 */
[----:B------:R-:W-:Y:S05]  /*0110*/  @P1 BRA `(.L_x_1) ;  /* 0x0000000000041947 */ /* 0x000fea0003800000 */
[----:B------:R1:W5:Y:S02]  /*0120*/  LDG.E.128 R4, desc[UR4][R2.64] ;  /* 0x0000000402047981 */ /* 0x000364000c1e1d00 */
.L_x_1:
[----:B------:R-:W-:Y:S05]  /*0130*/  BSYNC B0 ;  /* 0x0000000000007941 */ /* 0x000fea0003800000 */
.L_x_0:
[----:B-----5:R-:W-:Y:S02]  /*0140*/  SEL R5, R5, RZ, !P1 ;  /* 0x000000ff05057207 */ /* 0x020fe40004800000 */
[----:B------:R-:W-:Y:S02]  /*0150*/  SEL R4, R4, RZ, !P1 ;  /* 0x000000ff04047207 */ /* 0x000fe40004800000 */
[----:B------:R-:W-:Y:S02]  /*0160*/  FSEL R9, R5, -INF , !P1 ;  /* 0xff80000005097808 */ /* 0x000fe40004800000 */
[----:B------:R-:W-:Y:S02]  /*0170*/  FSEL R8, R4, -INF , !P1 ;  /* 0xff80000004087808 */ /* 0x000fe40004800000 */
[----:B------:R-:W-:Y:S02]  /*0180*/  SEL R6, R6, RZ, !P1 ;  /* 0x000000ff06067207 */ /* 0x000fe40004800000 */
[----:B------:R-:W-:-:S02]  /*0190*/  FSETP.GT.AND P0, PT, R8, R9, PT ;  /* 0x000000090800720b */ /* 0x000fc40003f04000 */
[----:B------:R-:W-:Y:S02]  /*01a0*/  FSETP.NAN.AND P2, PT, R8, R8, PT ;  /* 0x000000080800720b */ /* 0x000fe40003f48000 */
[----:B------:R-:W-:Y:S02]  /*01b0*/  FSEL R11, R6, -INF , !P1 ;  /* 0xff800000060b7808 */ /* 0x000fe40004800000 */
[----:B------:R-:W-:-:S07]  /*01c0*/  SEL R7, R7, RZ, !P1 ;  /* 0x000000ff07077207 */ /* 0x000fce0004800000 */
[----:B------:R-:W-:Y:S02]  /*01d0*/  @!P0 FSEL R8, R8, R9, P2 ;  /* 0x0000000908088208 */ /* 0x000fe40001000000 */
[----:B------:R-:W-:Y:S02]  /*01e0*/  FSEL R9, R7, -INF , !P1 ;  /* 0xff80000007097808 */ /* 0x000fe40004800000 */
[C---:B------:R-:W-:Y:S02]  /*01f0*/  FSETP.GT.AND P0, PT, R8.reuse, R11, PT ;  /* 0x0000000b0800720b */ /* 0x040fe40003f04000 */
[----:B------:R-:W-:-:S11]  /*0200*/  FSETP.NAN.AND P2, PT, R8, R8, PT ;  /* 0x000000080800720b */ /* 0x000fd60003f48000 */
[----:B------:R-:W-:-:S04]  /*0210*/  @!P0 FSEL R8, R8, R11, P2 ;  /* 0x0000000b08088208 */ /* 0x000fc80001000000 */
[C---:B------:R-:W-:Y:S02]  /*0220*/  FSETP.GT.AND P0, PT, R8.reuse, R9, PT ;  /* 0x000000090800720b */ /* 0x040fe40003f04000 */
[----:B------:R-:W-:-:S11]  /*0230*/  FSETP.NAN.AND P2, PT, R8, R8, PT ;  /* 0x000000080800720b */ /* 0x000fd60003f48000 */
[----:B------:R-:W-:-:S04]  /*0240*/  @!P0 FSEL R8, R8, R9, P2 ;  /* 0x0000000908088208 */ /* 0x000fc80001000000 */
[C---:B------:R-:W-:Y:S01]  /*0250*/  FSETP.NAN.AND P2, PT, R8.reuse, R8, PT ;  /* 0x000000080800720b */ /* 0x040fe20003f48000 */
[----:B------:R-:W2:Y:S02]  /*0260*/  SHFL.BFLY PT, R9, R8, 0x2, 0x1f ;  /* 0x0c401f0008097f89 */ /* 0x000ea400000e0000 */
[----:B--2---:R-:W-:-:S13]  /*0270*/  FSETP.GT.AND P0, PT, R8, R9, PT ;  /* 0x000000090800720b */ /* 0x004fda0003f04000 */
[----:B------:R-:W-:-:S04]  /*0280*/  @!P0 FSEL R8, R8, R9, P2 ;  /* 0x0000000908088208 */ /* 0x000fc80001000000 */
[C---:B------:R-:W-:Y:S01]  /*0290*/  FSETP.NAN.AND P2, PT, R8.reuse, R8, PT ;  /* 0x000000080800720b */ /* 0x040fe20003f48000 */
[----:B------:R-:W2:Y:S02]  /*02a0*/  SHFL.BFLY PT, R9, R8, 0x1, 0x1f ;  /* 0x0c201f0008097f89 */ /* 0x000ea400000e0000 */
[----:B--2---:R-:W-:-:S13]  /*02b0*/  FSETP.GT.AND P0, PT, R8, R9, PT ;  /* 0x000000090800720b */ /* 0x004fda0003f04000 */
[----:B------:R-:W-:-:S05]  /*02c0*/  @!P0 FSEL R8, R8, R9, P2 ;  /* 0x0000000908088208 */ /* 0x000fca0001000000 */
[--C-:B------:R-:W-:Y:S01]  /*02d0*/  FADD R9, R4, -R8.reuse ;  /* 0x8000000804097221 */ /* 0x100fe20000000000 */
[----:B------:R-:W-:-:S03]  /*02e0*/  FADD R10, R6, -R8 ;  /* 0x80000008060a7221 */ /* 0x000fc60000000000 */
[----:B------:R-:W-:Y:S01]  /*02f0*/  FMUL R12, R9, 1.4426950216293334961 ;  /* 0x3fb8aa3b090c7820 */ /* 0x000fe20000400000 */
[----:B------:R-:W-:Y:S01]  /*0300*/  FADD R9, R5, -R8 ;  /* 0x8000000805097221 */ /* 0x000fe20000000000 */
[----:B------:R-:W-:-:S03]  /*0310*/  FMUL R14, R10, 1.4426950216293334961 ;  /* 0x3fb8aa3b0a0e7820 */ /* 0x000fc60000400000 */
[----:B------:R-:W-:Y:S01]  /*0320*/  FMUL R13, R9, 1.4426950216293334961 ;  /* 0x3fb8aa3b090d7820 */ /* 0x000fe20000400000 */
[----:B------:R-:W-:Y:S01]  /*0330*/  FADD R9, R7, -R8 ;  /* 0x8000000807097221 */ /* 0x000fe20000000000 */
[----:B------:R-:W-:Y:S02]  /*0340*/  FSETP.GEU.AND P0, PT, R12, -126, PT ;  /* 0xc2fc00000c00780b */ /* 0x000fe40003f0e000 */
[----:B------:R-:W-:Y:S01]  /*0350*/  FSETP.GEU.AND P3, PT, R14, -126, PT ;  /* 0xc2fc00000e00780b */ /* 0x000fe20003f6e000 */
[----:B------:R-:W-:Y:S01]  /*0360*/  FMUL R15, R9, 1.4426950216293334961 ;  /* 0x3fb8aa3b090f7820 */ /* 0x000fe20000400000 */
[----:B------:R-:W-:-:S04]  /*0370*/  FSETP.GEU.AND P2, PT, R13, -126, PT ;  /* 0xc2fc00000d00780b */ /* 0x000fc80003f4e000 */
[----:B------:R-:W-:-:S05]  /*0380*/  FSETP.GEU.AND P4, PT, R15, -126, PT ;  /* 0xc2fc00000f00780b */ /* 0x000fca0003f8e000 */
[----:B------:R-:W-:Y:S02]  /*0390*/  @!P0 FMUL R12, R12, 0.5 ;  /* 0x3f0000000c0c8820 */ /* 0x000fe40000400000 */
[----:B------:R-:W-:Y:S02]  /*03a0*/  @!P3 FMUL R14, R14, 0.5 ;  /* 0x3f0000000e0eb820 */ /* 0x000fe40000400000 */
[----:B------:R-:W-:Y:S01]  /*03b0*/  @!P2 FMUL R13, R13, 0.5 ;  /* 0x3f0000000d0da820 */ /* 0x000fe20000400000 */
[----:B------:R-:W2:Y:S03]  /*03c0*/  MUFU.EX2 R8, R12 ;  /* 0x0000000c00087308 */ /* 0x000ea60000000800 */
[----:B------:R-:W-:-:S05]  /*03d0*/  @!P4 FMUL R15, R15, 0.5 ;  /* 0x3f0000000f0fc820 */ /* 0x000fca0000400000 */
[----:B------:R-:W3:Y:S01]  /*03e0*/  MUFU.EX2 R9, R13 ;  /* 0x0000000d00097308 */ /* 0x000ee20000000800 */
[----:B--2---:R-:W-:-:S07]  /*03f0*/  @!P0 FMUL R8, R8, R8 ;  /* 0x0000000808088220 */ /* 0x004fce0000400000 */
[----:B------:R-:W2:Y:S01]  /*0400*/  MUFU.EX2 R10, R14 ;  /* 0x0000000e000a7308 */ /* 0x000ea20000000800 */
[----:B------:R-:W-:-:S04]  /*0410*/  FSETP.NEU.AND P0, PT, R4, -INF , PT ;  /* 0xff8000000400780b */ /* 0x000fc80003f0d000 */
[----:B------:R-:W-:Y:S01]  /*0420*/  SEL R4, RZ, 0x1, !P0 ;  /* 0x00000001ff047807 */ /* 0x000fe20004000000 */
[----:B---3--:R-:W-:Y:S02]  /*0430*/  @!P2 FMUL R9, R9, R9 ;  /* 0x000000090909a220 */ /* 0x008fe40000400000 */
[----:B------:R-:W3:Y:S01]  /*0440*/  MUFU.EX2 R11, R15 ;  /* 0x0000000f000b7308 */ /* 0x000ee20000000800 */
[----:B------:R-:W-:Y:S01]  /*0450*/  FSETP.NEU.AND P2, PT, R5, -INF , PT ;  /* 0xff8000000500780b */ /* 0x000fe20003f4d000 */
[----:B------:R-:W-:Y:S01]  /*0460*/  FADD R17, R8, R9 ;  /* 0x0000000908117221 */ /* 0x000fe20000000000 */
[----:B------:R-:W-:Y:S02]  /*0470*/  FSETP.NEU.AND P0, PT, R6, -INF , PT ;  /* 0xff8000000600780b */ /* 0x000fe40003f0d000 */
[----:B------:R-:W-:Y:S01]  /*0480*/  SEL R13, RZ, 0x1fffe, !P2 ;  /* 0x0001fffeff0d7807 */ /* 0x000fe20005000000 */
[----:B--2---:R-:W-:Y:S01]  /*0490*/  @!P3 FMUL R10, R10, R10 ;  /* 0x0000000a0a0ab220 */ /* 0x004fe20000400000 */
[----:B------:R-:W-:-:S03]  /*04a0*/  FSETP.NEU.AND P2, PT, R7, -INF , PT ;  /* 0xff8000000700780b */ /* 0x000fc60003f4d000 */
[----:B------:R-:W-:Y:S01]  /*04b0*/  FADD R12, R10, R17 ;  /* 0x000000110a0c7221 */ /* 0x000fe20000000000 */
[----:B------:R-:W-:Y:S01]  /*04c0*/  IMAD.IADD R13, R4, 0x1, R13 ;  /* 0x00000001040d7824 */ /* 0x000fe200078e020d */
[----:B------:R-:W-:Y:S01]  /*04d0*/  SEL R4, RZ, 0x4, !P0 ;  /* 0x00000004ff047807 */ /* 0x000fe20004000000 */
[----:B---3--:R-:W-:Y:S01]  /*04e0*/  @!P4 FMUL R11, R11, R11 ;  /* 0x0000000b0b0bc220 */ /* 0x008fe20000400000 */
[----:B------:R-:W-:Y:S02]  /*04f0*/  SEL R7, RZ, 0x7fff8, !P2 ;  /* 0x0007fff8ff077807 */ /* 0x000fe40005000000 */
[----:B------:R-:W-:Y:S01]  /*0500*/  LOP3.LUT R13, R13, 0x3, RZ, 0xc0, !PT ;  /* 0x000000030d0d7812 */ /* 0x000fe200078ec0ff */
[----:B------:R-:W-:-:S03]  /*0510*/  FADD R12, R11, R12 ;  /* 0x0000000c0b0c7221 */ /* 0x000fc60000000000 */
[----:B------:R-:W-:Y:S02]  /*0520*/  IADD3 R4, R13, R7, R4 ;  /* 0x000000070d047210 */ /* 0x000fe40007ffe004 */
[----:B------:R-:W-:Y:S02]  /*0530*/  FSEL R12, R12, RZ, !P1 ;  /* 0x000000ff0c0c7208 */ /* 0x000fe40004800000 */
[----:B------:R-:W-:-:S03]  /*0540*/  LOP3.LUT P0, RZ, R4, 0xf, RZ, 0xc0, !PT ;  /* 0x0000000f04ff7812 */ /* 0x000fc6000780c0ff */
[----:B------:R-:W2:Y:S01]  /*0550*/  SHFL.BFLY PT, R5, R12, 0x2, 0x1f ;  /* 0x0c401f000c057f89 */ /* 0x000ea200000e0000 */
[----:B------:R-:W-:-:S04]  /*0560*/  ISETP.LT.AND P0, PT, R0, 0x100, P0 ;  /* 0x000001000000780c */ /* 0x000fc80000701270 */
[----:B------:R-:W-:-:S05]  /*0570*/  SEL R4, RZ, 0x1, !P0 ;  /* 0x00000001ff047807 */ /* 0x000fca0004000000 */
[----:B------:R-:W3:Y:S01]  /*0580*/  SHFL.BFLY PT, R7, R4, 0x2, 0x1f ;  /* 0x0c401f0004077f89 */ /* 0x000ee200000e0000 */
[----:B--2---:R-:W-:-:S05]  /*0590*/  FADD R5, R12, R5 ;  /* 0x000000050c057221 */ /* 0x004fca0000000000 */
[----:B------:R-:W2:Y:S01]  /*05a0*/  SHFL.BFLY PT, R0, R5, 0x1, 0x1f ;  /* 0x0c201f0005007f89 */ /* 0x000ea200000e0000 */
[----:B---3--:R-:W-:-:S05]  /*05b0*/  LOP3.LUT R7, R7, R4, RZ, 0xfc, !PT ;  /* 0x0000000407077212 */ /* 0x008fca00078efcff */
[----:B------:R-:W3:Y:S01]  /*05c0*/  SHFL.BFLY PT, R6, R7, 0x1, 0x1f ;  /* 0x0c201f0007067f89 */ /* 0x000ee200000e0000 */
[----:B--2---:R-:W-:-:S05]  /*05d0*/  FADD R0, R5, R0 ;  /* 0x0000000005007221 */ /* 0x004fca0000000000 */
[C---:B------:R-:W-:Y:S02]  /*05e0*/  FSETP.GT.AND P0, PT, |R0|.reuse, 8.50705917302346158658e+37, PT ;  /* 0x7e8000000000780b */ /* 0x040fe40003f04200 */
[----:B------:R-:W-:Y:S02]  /*05f0*/  FSETP.GEU.AND P3, PT, |R0|, 1.175494350822287508e-38, PT ;  /* 0x008000000000780b */ /* 0x000fe40003f6e200 */
[----:B---3--:R-:W-:-:S09]  /*0600*/  LOP3.LUT P2, RZ, R7, R6, RZ, 0xfc, !PT ;  /* 0x0000000607ff7212 */ /* 0x008fd2000784fcff */
[----:B------:R-:W-:Y:S01]  /*0610*/  @P0 FMUL R0, R0, 0.25 ;  /* 0x3e80000000000820 */ /* 0x000fe20000400000 */
[----:B------:R-:W-:Y:S01]  /*0620*/  @P0 FMUL R8, R8, 0.25 ;  /* 0x3e80000008080820 */ /* 0x000fe20000400000 */
[----:B------:R-:W-:Y:S01]  /*0630*/  @P0 FMUL R9, R9, 0.25 ;  /* 0x3e80000009090820 */ /* 0x000fe20000400000 */
[----:B------:R-:W-:Y:S01]  /*0640*/  @P0 FMUL R10, R10, 0.25 ;  /* 0x3e8000000a0a0820 */ /* 0x000fe20000400000 */
[----:B------:R-:W-:Y:S01]  /*0650*/  @!P3 FMUL R0, R0, 16777216 ;  /* 0x4b8000000000b820 */ /* 0x000fe20000400000 */
[----:B------:R-:W-:Y:S01]  /*0660*/  @P0 FMUL R11, R11, 0.25 ;  /* 0x3e8000000b0b0820 */ /* 0x000fe20000400000 */
[----:B------:R-:W-:Y:S01]  /*0670*/  @!P3 FMUL R8, R8, 16777216 ;  /* 0x4b8000000808b820 */ /* 0x000fe20000400000 */
[----:B------:R-:W-:Y:S01]  /*0680*/  @!P3 FMUL R9, R9, 16777216 ;  /* 0x4b8000000909b820 */ /* 0x000fe20000400000 */
[----:B------:R-:W-:Y:S01]  /*0690*/  @!P3 FMUL R10, R10, 16777216 ;  /* 0x4b8000000a0ab820 */ /* 0x000fe20000400000 */
[----:B------:R-:W-:Y:S01]  /*06a0*/  @!P3 FMUL R11, R11, 16777216 ;  /* 0x4b8000000b0bb820 */ /* 0x000fe20000400000 */
[----:B------:R-:W2:Y:S02]  /*06b0*/  MUFU.RCP R0, R0 ;  /* 0x0000000000007308 */ /* 0x000ea40000001000 */
[C---:B--2---:R-:W-:Y:S01]  /*06c0*/  FMUL R8, R0.reuse, R8 ;  /* 0x0000000800087220 */ /* 0x044fe20000400000 */
[C---:B------:R-:W-:Y:S01]  /*06d0*/  FMUL R9, R0.reuse, R9 ;  /* 0x0000000900097220 */ /* 0x040fe20000400000 */
[C---:B------:R-:W-:Y:S01]  /*06e0*/  FMUL R10, R0.reuse, R10 ;  /* 0x0000000a000a7220 */ /* 0x040fe20000400000 */
[----:B------:R-:W-:-:S02]  /*06f0*/  FMUL R0, R0, R11 ;  /* 0x0000000b00007220 */ /* 0x000fc40000400000 */
[----:B------:R-:W-:Y:S02]  /*0700*/  SEL R8, R8, RZ, P2 ;  /* 0x000000ff08087207 */ /* 0x000fe40001000000 */
[----:B------:R-:W-:Y:S02]  /*0710*/  SEL R9, R9, RZ, P2 ;  /* 0x000000ff09097207 */ /* 0x000fe40001000000 */
[----:B------:R-:W-:Y:S02]  /*0720*/  SEL R10, R10, RZ, P2 ;  /* 0x000000ff0a0a7207 */ /* 0x000fe40001000000 */
[----:B------:R-:W-:Y:S01]  /*0730*/  SEL R11, R0, RZ, P2 ;  /* 0x000000ff000b7207 */ /* 0x000fe20001000000 */
[----:B------:R-:W-:Y:S06]  /*0740*/  @P1 EXIT ;  /* 0x000000000000194d */ /* 0x000fec0003800000 */
[----:B------:R-:W-:Y:S01]  /*0750*/  STG.E.128 desc[UR4][R2.64], R8 ;  /* 0x0000000802007986 */ /* 0x000fe2000c101d04 */
[----:B------:R-:W-:Y:S05]  /*0760*/  EXIT ;  /* 0x000000000000794d */ /* 0x000fea0003800000 */
.L_x_2:
[----:B------:R-:W-:-:S00]  /*0770*/  BRA `(.L_x_2) ;  /* 0xfffffffc00fc7947 */ /* 0x000fc0000383ffff */
[----:B------:R-:W-:-:S00]  /*0780*/  NOP ;  /* 0x0000000000007918 */ /* 0x000fc00000000000 */
[----:B------:R-:W-:-:S00]  /*0790*/  NOP ;  /* 0x0000000000007918 */ /* 0x000fc00000000000 */
[----:B------:R-:W-:-:S00]  /*07a0*/  NOP ;  /* 0x0000000000007918 */ /* 0x000fc00000000000 */
[----:B------:R-:W-:-:S00]  /*07b0*/  NOP ;  /* 0x0000000000007918 */ /* 0x000fc00000000000 */
[----:B------:R-:W-:-:S00]  /*07c0*/  NOP ;  /* 0x0000000000007918 */ /* 0x000fc00000000000 */
[----:B------:R-:W-:-:S00]  /*07d0*/  NOP ;  /* 0x0000000000007918 */ /* 0x000fc00000000000 */
[----:B------:R-:W-:-:S00]  /*07e0*/  NOP ;  /* 0x0000000000007918 */ /* 0x000fc00000000000 */
[----:B------:R-:W-:-:S00]  /*07f0*/  NOP ;  /* 0x0000000000007918 */ /* 0x000fc00000000000 */
.L_x_3:


//--------------------- .nv.constant0.triton_per_fused__safe_softmax_5 --------------------------
	.section	.nv.constant0.triton_per_fused__safe_softmax_5,"a",@progbits
	.sectionflags	@""
	.align	4
.nv.constant0.triton_per_fused__safe_softmax_5:
	.zero		544
